//
// Generated by NVIDIA NVVM Compiler
//
// Compiler Build ID: CL-36424714
// Cuda compilation tools, release 13.0, V13.0.88
// Based on NVVM 20.0.0
//

.version 9.0
.target sm_100
.address_size 64

	// .globl	_Z4funcv
.extern .func  (.param .b32 func_retval0) vprintf
(
	.param .b64 vprintf_param_0,
	.param .b64 vprintf_param_1
)
;
.global .align 1 .b8 $str[42] = {72, 101, 108, 108, 111, 32, 119, 111, 114, 108, 100, 32, 100, 101, 108, 32, 98, 108, 111, 113, 117, 101, 32, 37, 100, 32, 100, 101, 108, 32, 116, 104, 114, 101, 97, 100, 32, 37, 100, 33, 10};

.visible .entry _Z4funcv()
{
	.local .align 8 .b8 	__local_depot0[8];
	.reg .b64 	%SP;
	.reg .b64 	%SPL;
	.reg .b32 	%r<5>;
	.reg .b64 	%rd<5>;

	mov.u64 	%SPL, __local_depot0;
	cvta.local.u64 	%SP, %SPL;
	add.u64 	%rd1, %SP, 0;
	add.u64 	%rd2, %SPL, 0;
	mov.u32 	%r1, %ctaid.x;
	mov.u32 	%r2, %tid.x;
	st.local.v2.u32 	[%rd2], {%r1, %r2};
	mov.u64 	%rd3, $str;
	cvta.global.u64 	%rd4, %rd3;
	{ // callseq 0, 0
	.param .b64 param0;
	st.param.b64 	[param0], %rd4;
	.param .b64 param1;
	st.param.b64 	[param1], %rd1;
	.param .b32 retval0;
	call.uni (retval0), 
	vprintf, 
	(
	param0, 
	param1
	);
	ld.param.b32 	%r3, [retval0];
	} // callseq 0
	ret;

}


// ===== COMPILED SASS (sm_100) =====

	.target	sm_100

	.elftype	@"ET_EXEC"


//--------------------- .note.nv.tkinfo           --------------------------
	.section	.note.nv.tkinfo,"",@"SHT_NOTE"
	.sectionflags	@"SHF_NOTE_NV_TKINFO"
	.tkinfo
        /*0018*/ 	.word	0x00000002
        /*0030*/ 	.string	""
        /*0030*/ 	.string	"ptxas"
        /*0030*/ 	.string	"Cuda compilation tools, release 13.0, V13.0.88"
        /*0030*/ 	.string	"Build cuda_13.0.r13.0/compiler.36424714_0"
        /*0030*/ 	.string	"-arch sm_100 -m 64 "



//--------------------- .note.nv.cuinfo           --------------------------
	.section	.note.nv.cuinfo,"",@"SHT_NOTE"
	.sectionflags	@"SHF_NOTE_NV_CUINFO"
        /*0018*/ 	.short	0x0002
        /*001a*/ 	.short	0x0064
        /*001c*/ 	.short	0x0082
	.zero		2


//--------------------- .nv.info                  --------------------------
	.section	.nv.info,"",@"SHT_CUDA_INFO"
	.align	4


	//----- nvinfo : EIATTR_REGCOUNT
	.align		4
        /*0000*/ 	.byte	0x04, 0x2f
        /*0002*/ 	.short	(.L_2 - .L_1)
	.align		4
.L_1:
        /*0004*/ 	.word	index@(_Z4funcv)
        /*0008*/ 	.word	0x00000018


	//----- nvinfo : EIATTR_FRAME_SIZE
	.align		4
.L_2:
        /*000c*/ 	.byte	0x04, 0x11
        /*000e*/ 	.short	(.L_4 - .L_3)
	.align		4
.L_3:
        /*0010*/ 	.word	index@(_Z4funcv)
        /*0014*/ 	.word	0x00000008


	//----- nvinfo : EIATTR_MIN_STACK_SIZE
	.align		4
.L_4:
        /*0018*/ 	.byte	0x04, 0x12
        /*001a*/ 	.short	(.L_6 - .L_5)
	.align		4
.L_5:
        /*001c*/ 	.word	index@(_Z4funcv)
        /*0020*/ 	.word	0x00000008
.L_6:


//--------------------- .nv.compat                --------------------------
	.section	.nv.compat,"",@"SHT_CUDA_COMPAT_INFO"
	.align	4
        /*0000*/ 	.byte	0x02, 0x09, 0x00, 0x00, 0x02, 0x02, 0x01, 0x00, 0x02, 0x05, 0x05, 0x00, 0x03, 0x07, 0x01, 0x01
        /*0010*/ 	.byte	0x02, 0x03, 0x00, 0x00, 0x02, 0x06, 0x01, 0x00, 0x04, 0x0b, 0x08, 0x00, 0x09, 0x00, 0x00, 0x00
        /*0020*/ 	.byte	0x00, 0x00, 0x00, 0x00


//--------------------- .nv.info._Z4funcv         --------------------------
	.section	.nv.info._Z4funcv,"",@"SHT_CUDA_INFO"
	.sectionflags	@""
	.align	4


	//----- nvinfo : EIATTR_CUDA_API_VERSION
	.align		4
        /*0000*/ 	.byte	0x04, 0x37
        /*0002*/ 	.short	(.L_8 - .L_7)
.L_7:
        /*0004*/ 	.word	0x00000082


	//----- nvinfo : EIATTR_SPARSE_MMA_MASK
	.align		4
.L_8:
        /*0008*/ 	.byte	0x03, 0x50
        /*000a*/ 	.short	0x0000


	//----- nvinfo : EIATTR_MAXREG_COUNT
	.align		4
        /*000c*/ 	.byte	0x03, 0x1b
        /*000e*/ 	.short	0x00ff


	//----- nvinfo : EIATTR_EXTERNS
	.align		4
        /*0010*/ 	.byte	0x04, 0x0f
        /*0012*/ 	.short	(.L_10 - .L_9)


	//   ....[0]....
	.align		4
.L_9:
        /*0014*/ 	.word	index@(vprintf)


	//----- nvinfo : EIATTR_MERCURY_ISA_VERSION
	.align		4
.L_10:
        /*0018*/ 	.byte	0x03, 0x5f
        /*001a*/ 	.short	0x0101


	//----- nvinfo : EIATTR_VRC_CTA_INIT_COUNT
	.align		4
        /*001c*/ 	.byte	0x02, 0x4a
	.zero		1
	.zero		1


	//----- nvinfo : EIATTR_SYSCALL_OFFSETS
	.align		4
        /*0020*/ 	.byte	0x04, 0x46
        /*0022*/ 	.short	(.L_12 - .L_11)


	//   ....[0]....
.L_11:
        /*0024*/ 	.word	0x000000f0


	//----- nvinfo : EIATTR_EXIT_INSTR_OFFSETS
	.align		4
.L_12:
        /*0028*/ 	.byte	0x04, 0x1c
        /*002a*/ 	.short	(.L_14 - .L_13)


	//   ....[0]....
.L_13:
        /*002c*/ 	.word	0x00000100


	//----- nvinfo : EIATTR_SW_WAR
	.align		4
.L_14:
        /*0030*/ 	.byte	0x04, 0x36
        /*0032*/ 	.short	(.L_16 - .L_15)
.L_15:
        /*0034*/ 	.word	0x00000008
.L_16:


//--------------------- .nv.callgraph             --------------------------
	.section	.nv.callgraph,"",@"SHT_CUDA_CALLGRAPH"
	.align	4
	.sectionentsize	8
	.align		4
        /*0000*/ 	.word	0x00000000
	.align		4
        /*0004*/ 	.word	0xffffffff
	.align		4
        /*0008*/ 	.word	index@(_Z4funcv)
	.align		4
        /*000c*/ 	.word	index@(vprintf)
	.align		4
        /*0010*/ 	.word	0x00000000
	.align		4
        /*0014*/ 	.word	0xfffffffe
	.align		4
        /*0018*/ 	.word	0x00000000
	.align		4
        /*001c*/ 	.word	0xfffffffd
	.align		4
        /*0020*/ 	.word	0x00000000
	.align		4
        /*0024*/ 	.word	0xfffffffc


//--------------------- .nv.constant4             --------------------------
	.section	.nv.constant4,"a",@progbits
	.align	8
	.align		8
.nv.constant4:
        /*0000*/ 	.dword	vprintf
	.align		8
        /*0008*/ 	.dword	$str


//--------------------- .text._Z4funcv            --------------------------
	.section	.text._Z4funcv,"ax",@progbits
	.align	128
        .global         _Z4funcv
        .type           _Z4funcv,@function
        .size           _Z4funcv,(.L_x_2 - _Z4funcv)
        .other          _Z4funcv,@"STO_CUDA_ENTRY STV_DEFAULT"
_Z4funcv:
.text._Z4funcv:
[----:B------:R-:W0:Y:S01]  /*0000*/  LDC R1, c[0x0][0x37c] ;  /* 0x0000df00ff017b82 */ /* 0x000e220000000800 */
[----:B------:R-:W1:Y:S01]  /*0010*/  S2R R8, SR_CTAID.X ;  /* 0x0000000000087919 */ /* 0x000e620000002500 */
[----:B0-----:R-:W-:Y:S01]  /*0020*/  VIADD R1, R1, 0xfffffff8 ;  /* 0xfffffff801017836 */ /* 0x001fe20000000000 */
[----:B------:R-:W-:Y:S01]  /*0030*/  MOV R0, 0x0 ;  /* 0x0000000000007802 */ /* 0x000fe20000000f00 */
[----:B------:R-:W0:Y:S01]  /*0040*/  LDCU UR4, c[0x0][0x2f8] ;  /* 0x00005f00ff0477ac */ /* 0x000e220008000800 */
[----:B------:R-:W1:Y:S03]  /*0050*/  S2R R9, SR_TID.X ;  /* 0x0000000000097919 */ /* 0x000e660000002100 */
[----:B------:R2:W3:Y:S01]  /*0060*/  LDC.64 R2, c[0x4][R0] ;  /* 0x0100000000027b82 */ /* 0x0004e20000000a00 */
[----:B------:R-:W4:Y:S01]  /*0070*/  LDCU.64 UR6, c[0x4][0x8] ;  /* 0x01000100ff0677ac */ /* 0x000f220008000a00 */
[----:B------:R-:W5:Y:S01]  /*0080*/  LDCU UR5, c[0x0][0x2fc] ;  /* 0x00005f80ff0577ac */ /* 0x000f620008000800 */
[----:B0-----:R-:W-:Y:S01]  /*0090*/  IADD3 R6, P0, PT, R1, UR4, RZ ;  /* 0x0000000401067c10 */ /* 0x001fe2000ff1e0ff */
[----:B----4-:R-:W-:Y:S01]  /*00a0*/  IMAD.U32 R4, RZ, RZ, UR6 ;  /* 0x00000006ff047e24 */ /* 0x010fe2000f8e00ff */
[----:B------:R-:W-:-:S03]  /*00b0*/  MOV R5, UR7 ;  /* 0x0000000700057c02 */ /* 0x000fc60008000f00 */
[----:B-----5:R-:W-:Y:S01]  /*00c0*/  IMAD.X R7, RZ, RZ, UR5, P0 ;  /* 0x00000005ff077e24 */ /* 0x020fe200080e06ff */
[----:B-1----:R2:W-:Y:S07]  /*00d0*/  STL.64 [R1], R8 ;  /* 0x0000000801007387 */ /* 0x0025ee0000100a00 */
[----:B------:R-:W-:-:S07]  /*00e0*/  LEPC R20, `(.L_x_0) ;  /* 0x000000001014794e */ /* 0x000fce0000000000 */
[----:B--23--:R-:W-:Y:S05]  /*00f0*/  CALL.ABS.NOINC R2 ;  /* 0x0000000002007343 */ /* 0x00cfea0003c00000 */
.L_x_0:
[----:B------:R-:W-:Y:S05]  /*0100*/  EXIT ;  /* 0x000000000000794d */ /* 0x000fea0003800000 */
.L_x_1:
[----:B------:R-:W-:-:S00]  /*0110*/  BRA `(.L_x_1) ;  /* 0xfffffffc00fc7947 */ /* 0x000fc0000383ffff */
[----:B------:R-:W-:-:S00]  /*0120*/  NOP ;  /* 0x0000000000007918 */ /* 0x000fc00000000000 */
        /* <DEDUP_REMOVED lines=13> */
.L_x_2:


//--------------------- .nv.global.init           --------------------------
	.section	.nv.global.init,"aw",@progbits
.nv.global.init:
	.type		$str,@object
	.size		$str,(.L_0 - $str)
$str:
        /*0000*/ 	.byte	0x48, 0x65, 0x6c, 0x6c, 0x6f, 0x20, 0x77, 0x6f, 0x72, 0x6c, 0x64, 0x20, 0x64, 0x65, 0x6c, 0x20
        /*0010*/ 	.byte	0x62, 0x6c, 0x6f, 0x71, 0x75, 0x65, 0x20, 0x25, 0x64, 0x20, 0x64, 0x65, 0x6c, 0x20, 0x74, 0x68
        /*0020*/ 	.byte	0x72, 0x65, 0x61, 0x64, 0x20, 0x25, 0x64, 0x21, 0x0a, 0x00
.L_0:


//--------------------- .nv.shared.reserved.0     --------------------------
	.section	.nv.shared.reserved.0,"aw",@nobits
	.weak		__nv_reservedSMEM_offset_0_alias
	.size		__nv_reservedSMEM_offset_0_alias, 0, 64
	.other		__nv_reservedSMEM_offset_0_alias,@"STO_CUDA_RESERVED_SHARED STV_DEFAULT"
__nv_reservedSMEM_offset_0_alias:
	.zero		0
	.zero		64


//--------------------- .nv.constant0._Z4funcv    --------------------------
	.section	.nv.constant0._Z4funcv,"a",@progbits
	.sectionflags	@""
	.align	4
.nv.constant0._Z4funcv:
	.zero		896


//--------------------- SYMBOLS --------------------------

	.type		.nv.reservedSmem.offset0,@object
	.size		.nv.reservedSmem.offset0,0x4
	.type		vprintf,@function
